//
// Generated by NVIDIA NVVM Compiler
//
// Compiler Build ID: CL-36424714
// Cuda compilation tools, release 13.0, V13.0.88
// Based on NVVM 20.0.0
//

.version 9.0
.target sm_100
.address_size 64

	// .globl	_Z6addOnePii

.visible .entry _Z6addOnePii(
	.param .u64 .ptr .align 1 _Z6addOnePii_param_0,
	.param .u32 _Z6addOnePii_param_1
)
{
	.reg .pred 	%p<2>;
	.reg .b32 	%r<8>;
	.reg .b64 	%rd<5>;

	ld.param.u64 	%rd1, [_Z6addOnePii_param_0];
	ld.param.u32 	%r2, [_Z6addOnePii_param_1];
	mov.u32 	%r3, %tid.x;
	mov.u32 	%r4, %ctaid.x;
	mov.u32 	%r5, %ntid.x;
	mad.lo.s32 	%r1, %r4, %r5, %r3;
	setp.ge.s32 	%p1, %r1, %r2;
	@%p1 bra 	$L__BB0_2;
	cvta.to.global.u64 	%rd2, %rd1;
	mul.wide.s32 	%rd3, %r1, 4;
	add.s64 	%rd4, %rd2, %rd3;
	ld.global.u32 	%r6, [%rd4];
	add.s32 	%r7, %r6, 1;
	st.global.u32 	[%rd4], %r7;
$L__BB0_2:
	ret;

}


// ===== COMPILED SASS (sm_100) =====

	.target	sm_100

	.elftype	@"ET_EXEC"


//--------------------- .note.nv.tkinfo           --------------------------
	.section	.note.nv.tkinfo,"",@"SHT_NOTE"
	.sectionflags	@"SHF_NOTE_NV_TKINFO"
	.tkinfo
        /*0018*/ 	.word	0x00000002
        /*0030*/ 	.string	""
        /*0030*/ 	.string	"ptxas"
        /*0030*/ 	.string	"Cuda compilation tools, release 13.0, V13.0.88"
        /*0030*/ 	.string	"Build cuda_13.0.r13.0/compiler.36424714_0"
        /*0030*/ 	.string	"-arch sm_100 -m 64 "



//--------------------- .note.nv.cuinfo           --------------------------
	.section	.note.nv.cuinfo,"",@"SHT_NOTE"
	.sectionflags	@"SHF_NOTE_NV_CUINFO"
        /*0018*/ 	.short	0x0002
        /*001a*/ 	.short	0x0064
        /*001c*/ 	.short	0x0082
	.zero		2


//--------------------- .nv.info                  --------------------------
	.section	.nv.info,"",@"SHT_CUDA_INFO"
	.align	4


	//----- nvinfo : EIATTR_REGCOUNT
	.align		4
        /*0000*/ 	.byte	0x04, 0x2f
        /*0002*/ 	.short	(.L_1 - .L_0)
	.align		4
.L_0:
        /*0004*/ 	.word	index@(_Z6addOnePii)
        /*0008*/ 	.word	0x00000008


	//----- nvinfo : EIATTR_FRAME_SIZE
	.align		4
.L_1:
        /*000c*/ 	.byte	0x04, 0x11
        /*000e*/ 	.short	(.L_3 - .L_2)
	.align		4
.L_2:
        /*0010*/ 	.word	index@(_Z6addOnePii)
        /*0014*/ 	.word	0x00000000


	//----- nvinfo : EIATTR_MIN_STACK_SIZE
	.align		4
.L_3:
        /*0018*/ 	.byte	0x04, 0x12
        /*001a*/ 	.short	(.L_5 - .L_4)
	.align		4
.L_4:
        /*001c*/ 	.word	index@(_Z6addOnePii)
        /*0020*/ 	.word	0x00000000
.L_5:


//--------------------- .nv.compat                --------------------------
	.section	.nv.compat,"",@"SHT_CUDA_COMPAT_INFO"
	.align	4
        /*0000*/ 	.byte	0x02, 0x09, 0x00, 0x00, 0x02, 0x02, 0x01, 0x00, 0x02, 0x05, 0x05, 0x00, 0x03, 0x07, 0x01, 0x01
        /*0010*/ 	.byte	0x02, 0x03, 0x00, 0x00, 0x02, 0x06, 0x01, 0x00, 0x04, 0x0b, 0x08, 0x00, 0x09, 0x00, 0x00, 0x00
        /*0020*/ 	.byte	0x00, 0x00, 0x00, 0x00


//--------------------- .nv.info._Z6addOnePii     --------------------------
	.section	.nv.info._Z6addOnePii,"",@"SHT_CUDA_INFO"
	.sectionflags	@""
	.align	4


	//----- nvinfo : EIATTR_CUDA_API_VERSION
	.align		4
        /*0000*/ 	.byte	0x04, 0x37
        /*0002*/ 	.short	(.L_7 - .L_6)
.L_6:
        /*0004*/ 	.word	0x00000082


	//----- nvinfo : EIATTR_KPARAM_INFO
	.align		4
.L_7:
        /*0008*/ 	.byte	0x04, 0x17
        /*000a*/ 	.short	(.L_9 - .L_8)
.L_8:
        /*000c*/ 	.word	0x00000000
        /*0010*/ 	.short	0x0001
        /*0012*/ 	.short	0x0008
        /*0014*/ 	.byte	0x00, 0xf0, 0x11, 0x00


	//----- nvinfo : EIATTR_KPARAM_INFO
	.align		4
.L_9:
        /*0018*/ 	.byte	0x04, 0x17
        /*001a*/ 	.short	(.L_11 - .L_10)
.L_10:
        /*001c*/ 	.word	0x00000000
        /*0020*/ 	.short	0x0000
        /*0022*/ 	.short	0x0000
        /*0024*/ 	.byte	0x00, 0xf5, 0x21, 0x00


	//----- nvinfo : EIATTR_SPARSE_MMA_MASK
	.align		4
.L_11:
        /*0028*/ 	.byte	0x03, 0x50
        /*002a*/ 	.short	0x0000


	//----- nvinfo : EIATTR_MAXREG_COUNT
	.align		4
        /*002c*/ 	.byte	0x03, 0x1b
        /*002e*/ 	.short	0x00ff


	//----- nvinfo : EIATTR_MERCURY_ISA_VERSION
	.align		4
        /*0030*/ 	.byte	0x03, 0x5f
        /*0032*/ 	.short	0x0101


	//----- nvinfo : EIATTR_VRC_CTA_INIT_COUNT
	.align		4
        /*0034*/ 	.byte	0x02, 0x4a
	.zero		1
	.zero		1


	//----- nvinfo : EIATTR_EXIT_INSTR_OFFSETS
	.align		4
        /*0038*/ 	.byte	0x04, 0x1c
        /*003a*/ 	.short	(.L_13 - .L_12)


	//   ....[0]....
.L_12:
        /*003c*/ 	.word	0x00000070


	//   ....[1]....
        /*0040*/ 	.word	0x000000e0


	//----- nvinfo : EIATTR_CBANK_PARAM_SIZE
	.align		4
.L_13:
        /*0044*/ 	.byte	0x03, 0x19
        /*0046*/ 	.short	0x000c


	//----- nvinfo : EIATTR_PARAM_CBANK
	.align		4
        /*0048*/ 	.byte	0x04, 0x0a
        /*004a*/ 	.short	(.L_15 - .L_14)
	.align		4
.L_14:
        /*004c*/ 	.word	index@(.nv.constant0._Z6addOnePii)
        /*0050*/ 	.short	0x0380
        /*0052*/ 	.short	0x000c


	//----- nvinfo : EIATTR_SW_WAR
	.align		4
.L_15:
        /*0054*/ 	.byte	0x04, 0x36
        /*0056*/ 	.short	(.L_17 - .L_16)
.L_16:
        /*0058*/ 	.word	0x00000008
.L_17:


//--------------------- .nv.callgraph             --------------------------
	.section	.nv.callgraph,"",@"SHT_CUDA_CALLGRAPH"
	.align	4
	.sectionentsize	8
	.align		4
        /*0000*/ 	.word	0x00000000
	.align		4
        /*0004*/ 	.word	0xffffffff
	.align		4
        /*0008*/ 	.word	0x00000000
	.align		4
        /*000c*/ 	.word	0xfffffffe
	.align		4
        /*0010*/ 	.word	0x00000000
	.align		4
        /*0014*/ 	.word	0xfffffffd
	.align		4
        /*0018*/ 	.word	0x00000000
	.align		4
        /*001c*/ 	.word	0xfffffffc


//--------------------- .text._Z6addOnePii        --------------------------
	.section	.text._Z6addOnePii,"ax",@progbits
	.align	128
        .global         _Z6addOnePii
        .type           _Z6addOnePii,@function
        .size           _Z6addOnePii,(.L_x_1 - _Z6addOnePii)
        .other          _Z6addOnePii,@"STO_CUDA_ENTRY STV_DEFAULT"
_Z6addOnePii:
.text._Z6addOnePii:
[----:B------:R-:W-:Y:S01]  /*0000*/  LDC R1, c[0x0][0x37c] ;  /* 0x0000df00ff017b82 */ /* 0x000fe20000000800 */
[----:B------:R-:W0:Y:S07]  /*0010*/  S2R R5, SR_TID.X ;  /* 0x0000000000057919 */ /* 0x000e2e0000002100 */
[----:B------:R-:W0:Y:S01]  /*0020*/  S2UR UR4, SR_CTAID.X ;  /* 0x00000000000479c3 */ /* 0x000e220000002500 */
[----:B------:R-:W1:Y:S07]  /*0030*/  LDCU UR5, c[0x0][0x388] ;  /* 0x00007100ff0577ac */ /* 0x000e6e0008000800 */
[----:B------:R-:W0:Y:S02]  /*0040*/  LDC R0, c[0x0][0x360] ;  /* 0x0000d800ff007b82 */ /* 0x000e240000000800 */
[----:B0-----:R-:W-:-:S05]  /*0050*/  IMAD R5, R0, UR4, R5 ;  /* 0x0000000400057c24 */ /* 0x001fca000f8e0205 */
[----:B-1----:R-:W-:-:S13]  /*0060*/  ISETP.GE.AND P0, PT, R5, UR5, PT ;  /* 0x0000000505007c0c */ /* 0x002fda000bf06270 */
[----:B------:R-:W-:Y:S05]  /*0070*/  @P0 EXIT ;  /* 0x000000000000094d */ /* 0x000fea0003800000 */
[----:B------:R-:W0:Y:S01]  /*0080*/  LDC.64 R2, c[0x0][0x380] ;  /* 0x0000e000ff027b82 */ /* 0x000e220000000a00 */
[----:B------:R-:W1:Y:S01]  /*0090*/  LDCU.64 UR4, c[0x0][0x358] ;  /* 0x00006b00ff0477ac */ /* 0x000e620008000a00 */
[----:B0-----:R-:W-:-:S05]  /*00a0*/  IMAD.WIDE R2, R5, 0x4, R2 ;  /* 0x0000000405027825 */ /* 0x001fca00078e0202 */
[----:B-1----:R-:W2:Y:S02]  /*00b0*/  LDG.E R0, desc[UR4][R2.64] ;  /* 0x0000000402007981 */ /* 0x002ea4000c1e1900 */
[----:B--2---:R-:W-:-:S05]  /*00c0*/  IADD3 R5, PT, PT, R0, 0x1, RZ ;  /* 0x0000000100057810 */ /* 0x004fca0007ffe0ff */
[----:B------:R-:W-:Y:S01]  /*00d0*/  STG.E desc[UR4][R2.64], R5 ;  /* 0x0000000502007986 */ /* 0x000fe2000c101904 */
[----:B------:R-:W-:Y:S05]  /*00e0*/  EXIT ;  /* 0x000000000000794d */ /* 0x000fea0003800000 */
.L_x_0:
[----:B------:R-:W-:-:S00]  /*00f0*/  BRA `(.L_x_0) ;  /* 0xfffffffc00fc7947 */ /* 0x000fc0000383ffff */
[----:B------:R-:W-:-:S00]  /*0100*/  NOP ;  /* 0x0000000000007918 */ /* 0x000fc00000000000 */
[----:B------:R-:W-:-:S00]  /*0110*/  NOP ;  /* 0x0000000000007918 */ /* 0x000fc00000000000 */
[----:B------:R-:W-:-:S00]  /*0120*/  NOP ;  /* 0x0000000000007918 */ /* 0x000fc00000000000 */
[----:B------:R-:W-:-:S00]  /*0130*/  NOP ;  /* 0x0000000000007918 */ /* 0x000fc00000000000 */
[----:B------:R-:W-:-:S00]  /*0140*/  NOP ;  /* 0x0000000000007918 */ /* 0x000fc00000000000 */
[----:B------:R-:W-:-:S00]  /*0150*/  NOP ;  /* 0x0000000000007918 */ /* 0x000fc00000000000 */
[----:B------:R-:W-:-:S00]  /*0160*/  NOP ;  /* 0x0000000000007918 */ /* 0x000fc00000000000 */
[----:B------:R-:W-:-:S00]  /*0170*/  NOP ;  /* 0x0000000000007918 */ /* 0x000fc00000000000 */
.L_x_1:


//--------------------- .nv.shared.reserved.0     --------------------------
	.section	.nv.shared.reserved.0,"aw",@nobits
	.weak		__nv_reservedSMEM_offset_0_alias
	.size		__nv_reservedSMEM_offset_0_alias, 0, 64
	.other		__nv_reservedSMEM_offset_0_alias,@"STO_CUDA_RESERVED_SHARED STV_DEFAULT"
__nv_reservedSMEM_offset_0_alias:
	.zero		0
	.zero		64


//--------------------- .nv.constant0._Z6addOnePii --------------------------
	.section	.nv.constant0._Z6addOnePii,"a",@progbits
	.sectionflags	@""
	.align	4
.nv.constant0._Z6addOnePii:
	.zero		908


//--------------------- SYMBOLS --------------------------

	.type		.nv.reservedSmem.offset0,@object
	.size		.nv.reservedSmem.offset0,0x4
